//
// Generated by NVIDIA NVVM Compiler
//
// Compiler Build ID: CL-36424714
// Cuda compilation tools, release 13.0, V13.0.88
// Based on NVVM 20.0.0
//

.version 9.0
.target sm_100
.address_size 64

	// .globl	_Z15solution_kernelPK6float4PS_mm

.visible .entry _Z15solution_kernelPK6float4PS_mm(
	.param .u64 .ptr .align 1 _Z15solution_kernelPK6float4PS_mm_param_0,
	.param .u64 .ptr .align 1 _Z15solution_kernelPK6float4PS_mm_param_1,
	.param .u64 _Z15solution_kernelPK6float4PS_mm_param_2,
	.param .u64 _Z15solution_kernelPK6float4PS_mm_param_3
)
{
	.reg .pred 	%p<4>;
	.reg .b32 	%r<10>;
	.reg .b32 	%f<21>;
	.reg .b64 	%rd<13>;

	ld.param.u64 	%rd2, [_Z15solution_kernelPK6float4PS_mm_param_0];
	ld.param.u64 	%rd3, [_Z15solution_kernelPK6float4PS_mm_param_1];
	ld.param.u64 	%rd4, [_Z15solution_kernelPK6float4PS_mm_param_2];
	ld.param.u64 	%rd6, [_Z15solution_kernelPK6float4PS_mm_param_3];
	mov.u32 	%r1, %ctaid.x;
	mov.u32 	%r2, %ntid.x;
	mov.u32 	%r3, %tid.x;
	mad.lo.s32 	%r4, %r1, %r2, %r3;
	cvt.u64.u32 	%rd7, %r4;
	mov.u32 	%r5, %ctaid.y;
	mov.u32 	%r6, %ntid.y;
	mov.u32 	%r7, %tid.y;
	mad.lo.s32 	%r8, %r5, %r6, %r7;
	cvt.u64.u32 	%rd8, %r8;
	mad.lo.s64 	%rd1, %rd6, %rd8, %rd7;
	setp.le.u64 	%p1, %rd6, %rd7;
	setp.le.u64 	%p2, %rd4, %rd8;
	or.pred  	%p3, %p1, %p2;
	@%p3 bra 	$L__BB0_2;
	cvta.to.global.u64 	%rd10, %rd3;
	shl.b64 	%rd11, %rd1, 4;
	add.s64 	%rd9, %rd2, %rd11;
	// begin inline asm
	ld.global.nc.v4.f32 {%f1,%f2,%f3,%f4}, [%rd9];
	// end inline asm
	mul.f32 	%f5, %f1, 0f3FB8AA3B;
	ex2.approx.f32 	%f6, %f5;
	add.f32 	%f7, %f6, 0f3F800000;
	div.rn.f32 	%f8, %f6, %f7;
	mul.f32 	%f9, %f2, 0f3FB8AA3B;
	ex2.approx.f32 	%f10, %f9;
	add.f32 	%f11, %f10, 0f3F800000;
	div.rn.f32 	%f12, %f10, %f11;
	mul.f32 	%f13, %f3, 0f3FB8AA3B;
	ex2.approx.f32 	%f14, %f13;
	add.f32 	%f15, %f14, 0f3F800000;
	div.rn.f32 	%f16, %f14, %f15;
	mul.f32 	%f17, %f4, 0f3FB8AA3B;
	ex2.approx.f32 	%f18, %f17;
	add.f32 	%f19, %f18, 0f3F800000;
	div.rn.f32 	%f20, %f18, %f19;
	add.s64 	%rd12, %rd10, %rd11;
	st.global.v4.f32 	[%rd12], {%f8, %f12, %f16, %f20};
$L__BB0_2:
	ret;

}


// ===== COMPILED SASS (sm_100) =====

	.target	sm_100

	.elftype	@"ET_EXEC"


//--------------------- .note.nv.tkinfo           --------------------------
	.section	.note.nv.tkinfo,"",@"SHT_NOTE"
	.sectionflags	@"SHF_NOTE_NV_TKINFO"
	.tkinfo
        /*0018*/ 	.word	0x00000002
        /*0030*/ 	.string	""
        /*0030*/ 	.string	"ptxas"
        /*0030*/ 	.string	"Cuda compilation tools, release 13.0, V13.0.88"
        /*0030*/ 	.string	"Build cuda_13.0.r13.0/compiler.36424714_0"
        /*0030*/ 	.string	"-arch sm_100 -m 64 "



//--------------------- .note.nv.cuinfo           --------------------------
	.section	.note.nv.cuinfo,"",@"SHT_NOTE"
	.sectionflags	@"SHF_NOTE_NV_CUINFO"
        /*0018*/ 	.short	0x0002
        /*001a*/ 	.short	0x0064
        /*001c*/ 	.short	0x0082
	.zero		2


//--------------------- .nv.info                  --------------------------
	.section	.nv.info,"",@"SHT_CUDA_INFO"
	.align	4


	//----- nvinfo : EIATTR_REGCOUNT
	.align		4
        /*0000*/ 	.byte	0x04, 0x2f
        /*0002*/ 	.short	(.L_1 - .L_0)
	.align		4
.L_0:
        /*0004*/ 	.word	index@(_Z15solution_kernelPK6float4PS_mm)
        /*0008*/ 	.word	0x00000013


	//----- nvinfo : EIATTR_FRAME_SIZE
	.align		4
.L_1:
        /*000c*/ 	.byte	0x04, 0x11
        /*000e*/ 	.short	(.L_3 - .L_2)
	.align		4
.L_2:
        /*0010*/ 	.word	index@($__internal_0_$__cuda_sm3x_div_rn_noftz_f32_slowpath)
        /*0014*/ 	.word	0x00000000


	//----- nvinfo : EIATTR_FRAME_SIZE
	.align		4
.L_3:
        /*0018*/ 	.byte	0x04, 0x11
        /*001a*/ 	.short	(.L_5 - .L_4)
	.align		4
.L_4:
        /*001c*/ 	.word	index@(_Z15solution_kernelPK6float4PS_mm)
        /*0020*/ 	.word	0x00000000


	//----- nvinfo : EIATTR_MIN_STACK_SIZE
	.align		4
.L_5:
        /*0024*/ 	.byte	0x04, 0x12
        /*0026*/ 	.short	(.L_7 - .L_6)
	.align		4
.L_6:
        /*0028*/ 	.word	index@(_Z15solution_kernelPK6float4PS_mm)
        /*002c*/ 	.word	0x00000000
.L_7:


//--------------------- .nv.compat                --------------------------
	.section	.nv.compat,"",@"SHT_CUDA_COMPAT_INFO"
	.align	4
        /*0000*/ 	.byte	0x02, 0x09, 0x00, 0x00, 0x02, 0x02, 0x01, 0x00, 0x02, 0x05, 0x05, 0x00, 0x03, 0x07, 0x01, 0x01
        /*0010*/ 	.byte	0x02, 0x03, 0x00, 0x00, 0x02, 0x06, 0x01, 0x00, 0x04, 0x0b, 0x08, 0x00, 0x01, 0x00, 0x00, 0x00
        /*0020*/ 	.byte	0x00, 0x00, 0x00, 0x00


//--------------------- .nv.info._Z15solution_kernelPK6float4PS_mm --------------------------
	.section	.nv.info._Z15solution_kernelPK6float4PS_mm,"",@"SHT_CUDA_INFO"
	.sectionflags	@""
	.align	4


	//----- nvinfo : EIATTR_CUDA_API_VERSION
	.align		4
        /*0000*/ 	.byte	0x04, 0x37
        /*0002*/ 	.short	(.L_9 - .L_8)
.L_8:
        /*0004*/ 	.word	0x00000082


	//----- nvinfo : EIATTR_KPARAM_INFO
	.align		4
.L_9:
        /*0008*/ 	.byte	0x04, 0x17
        /*000a*/ 	.short	(.L_11 - .L_10)
.L_10:
        /*000c*/ 	.word	0x00000000
        /*0010*/ 	.short	0x0003
        /*0012*/ 	.short	0x0018
        /*0014*/ 	.byte	0x00, 0xf0, 0x21, 0x00


	//----- nvinfo : EIATTR_KPARAM_INFO
	.align		4
.L_11:
        /*0018*/ 	.byte	0x04, 0x17
        /*001a*/ 	.short	(.L_13 - .L_12)
.L_12:
        /*001c*/ 	.word	0x00000000
        /*0020*/ 	.short	0x0002
        /*0022*/ 	.short	0x0010
        /*0024*/ 	.byte	0x00, 0xf0, 0x21, 0x00


	//----- nvinfo : EIATTR_KPARAM_INFO
	.align		4
.L_13:
        /*0028*/ 	.byte	0x04, 0x17
        /*002a*/ 	.short	(.L_15 - .L_14)
.L_14:
        /*002c*/ 	.word	0x00000000
        /*0030*/ 	.short	0x0001
        /*0032*/ 	.short	0x0008
        /*0034*/ 	.byte	0x00, 0xf5, 0x21, 0x00


	//----- nvinfo : EIATTR_KPARAM_INFO
	.align		4
.L_15:
        /*0038*/ 	.byte	0x04, 0x17
        /*003a*/ 	.short	(.L_17 - .L_16)
.L_16:
        /*003c*/ 	.word	0x00000000
        /*0040*/ 	.short	0x0000
        /*0042*/ 	.short	0x0000
        /*0044*/ 	.byte	0x00, 0xf5, 0x21, 0x00


	//----- nvinfo : EIATTR_SPARSE_MMA_MASK
	.align		4
.L_17:
        /*0048*/ 	.byte	0x03, 0x50
        /*004a*/ 	.short	0x0000


	//----- nvinfo : EIATTR_MAXREG_COUNT
	.align		4
        /*004c*/ 	.byte	0x03, 0x1b
        /*004e*/ 	.short	0x00ff


	//----- nvinfo : EIATTR_MERCURY_ISA_VERSION
	.align		4
        /*0050*/ 	.byte	0x03, 0x5f
        /*0052*/ 	.short	0x0101


	//----- nvinfo : EIATTR_VRC_CTA_INIT_COUNT
	.align		4
        /*0054*/ 	.byte	0x02, 0x4a
	.zero		1
	.zero		1


	//----- nvinfo : EIATTR_EXIT_INSTR_OFFSETS
	.align		4
        /*0058*/ 	.byte	0x04, 0x1c
        /*005a*/ 	.short	(.L_19 - .L_18)


	//   ....[0]....
.L_18:
        /*005c*/ 	.word	0x00000110


	//   ....[1]....
        /*0060*/ 	.word	0x00000690


	//----- nvinfo : EIATTR_CRS_STACK_SIZE
	.align		4
.L_19:
        /*0064*/ 	.byte	0x04, 0x1e
        /*0066*/ 	.short	(.L_21 - .L_20)
.L_20:
        /*0068*/ 	.word	0x00000000


	//----- nvinfo : EIATTR_CBANK_PARAM_SIZE
	.align		4
.L_21:
        /*006c*/ 	.byte	0x03, 0x19
        /*006e*/ 	.short	0x0020


	//----- nvinfo : EIATTR_PARAM_CBANK
	.align		4
        /*0070*/ 	.byte	0x04, 0x0a
        /*0072*/ 	.short	(.L_23 - .L_22)
	.align		4
.L_22:
        /*0074*/ 	.word	index@(.nv.constant0._Z15solution_kernelPK6float4PS_mm)
        /*0078*/ 	.short	0x0380
        /*007a*/ 	.short	0x0020


	//----- nvinfo : EIATTR_SW_WAR
	.align		4
.L_23:
        /*007c*/ 	.byte	0x04, 0x36
        /*007e*/ 	.short	(.L_25 - .L_24)
.L_24:
        /*0080*/ 	.word	0x00000008
.L_25:


//--------------------- .nv.callgraph             --------------------------
	.section	.nv.callgraph,"",@"SHT_CUDA_CALLGRAPH"
	.align	4
	.sectionentsize	8
	.align		4
        /*0000*/ 	.word	0x00000000
	.align		4
        /*0004*/ 	.word	0xffffffff
	.align		4
        /*0008*/ 	.word	0x00000000
	.align		4
        /*000c*/ 	.word	0xfffffffe
	.align		4
        /*0010*/ 	.word	0x00000000
	.align		4
        /*0014*/ 	.word	0xfffffffd
	.align		4
        /*0018*/ 	.word	0x00000000
	.align		4
        /*001c*/ 	.word	0xfffffffc


//--------------------- .text._Z15solution_kernelPK6float4PS_mm --------------------------
	.section	.text._Z15solution_kernelPK6float4PS_mm,"ax",@progbits
	.align	128
        .global         _Z15solution_kernelPK6float4PS_mm
        .type           _Z15solution_kernelPK6float4PS_mm,@function
        .size           _Z15solution_kernelPK6float4PS_mm,(.L_x_20 - _Z15solution_kernelPK6float4PS_mm)
        .other          _Z15solution_kernelPK6float4PS_mm,@"STO_CUDA_ENTRY STV_DEFAULT"
_Z15solution_kernelPK6float4PS_mm:
.text._Z15solution_kernelPK6float4PS_mm:
[----:B------:R-:W-:Y:S01]  /*0000*/  LDC R1, c[0x0][0x37c] ;  /* 0x0000df00ff017b82 */ /* 0x000fe20000000800 */
[----:B------:R-:W0:Y:S07]  /*0010*/  S2R R0, SR_TID.Y ;  /* 0x0000000000007919 */ /* 0x000e2e0000002200 */
[----:B------:R-:W1:Y:S01]  /*0020*/  LDC R8, c[0x0][0x360] ;  /* 0x0000d800ff087b82 */ /* 0x000e620000000800 */
[----:B------:R-:W2:Y:S01]  /*0030*/  LDCU.128 UR8, c[0x0][0x390] ;  /* 0x00007200ff0877ac */ /* 0x000ea20008000c00 */
[----:B------:R-:W1:Y:S06]  /*0040*/  S2R R9, SR_TID.X ;  /* 0x0000000000097919 */ /* 0x000e6c0000002100 */
[----:B------:R-:W0:Y:S08]  /*0050*/  S2UR UR5, SR_CTAID.Y ;  /* 0x00000000000579c3 */ /* 0x000e300000002600 */
[----:B------:R-:W0:Y:S08]  /*0060*/  LDC R3, c[0x0][0x364] ;  /* 0x0000d900ff037b82 */ /* 0x000e300000000800 */
[----:B------:R-:W1:Y:S01]  /*0070*/  S2UR UR4, SR_CTAID.X ;  /* 0x00000000000479c3 */ /* 0x000e620000002500 */
[----:B0-----:R-:W-:-:S05]  /*0080*/  IMAD R3, R3, UR5, R0 ;  /* 0x0000000503037c24 */ /* 0x001fca000f8e0200 */
[----:B--2---:R-:W-:Y:S01]  /*0090*/  ISETP.GE.U32.AND P0, PT, R3, UR8, PT ;  /* 0x0000000803007c0c */ /* 0x004fe2000bf06070 */
[----:B-1----:R-:W-:-:S03]  /*00a0*/  IMAD R8, R8, UR4, R9 ;  /* 0x0000000408087c24 */ /* 0x002fc6000f8e0209 */
[----:B------:R-:W-:Y:S01]  /*00b0*/  ISETP.GE.U32.AND.EX P0, PT, RZ, UR9, PT, P0 ;  /* 0x00000009ff007c0c */ /* 0x000fe2000bf06100 */
[----:B------:R-:W-:Y:S01]  /*00c0*/  IMAD.MOV.U32 R9, RZ, RZ, RZ ;  /* 0x000000ffff097224 */ /* 0x000fe200078e00ff */
[----:B------:R-:W-:Y:S01]  /*00d0*/  ISETP.GE.U32.AND P1, PT, R8, UR10, PT ;  /* 0x0000000a08007c0c */ /* 0x000fe2000bf26070 */
[----:B------:R-:W-:-:S03]  /*00e0*/  IMAD.WIDE.U32 R8, R3, UR10, R8 ;  /* 0x0000000a03087c25 */ /* 0x000fc6000f8e0008 */
[----:B------:R-:W-:Y:S01]  /*00f0*/  ISETP.GE.U32.OR.EX P0, PT, RZ, UR11, P0, P1 ;  /* 0x0000000bff007c0c */ /* 0x000fe20008706510 */
[----:B------:R-:W-:-:S12]  /*0100*/  IMAD R3, R3, UR11, R9 ;  /* 0x0000000b03037c24 */ /* 0x000fd8000f8e0209 */
[----:B------:R-:W-:Y:S05]  /*0110*/  @P0 EXIT ;  /* 0x000000000000094d */ /* 0x000fea0003800000 */
[----:B------:R-:W0:Y:S01]  /*0120*/  LDCU.64 UR6, c[0x0][0x380] ;  /* 0x00007000ff0677ac */ /* 0x000e220008000a00 */
[C---:B------:R-:W-:Y:S01]  /*0130*/  IMAD.SHL.U32 R2, R8.reuse, 0x10, RZ ;  /* 0x0000001008027824 */ /* 0x040fe200078e00ff */
[----:B------:R-:W-:Y:S01]  /*0140*/  SHF.L.U64.HI R8, R8, 0x4, R3 ;  /* 0x0000000408087819 */ /* 0x000fe20000010203 */
[----:B------:R-:W1:Y:S03]  /*0150*/  LDCU.64 UR4, c[0x0][0x358] ;  /* 0x00006b00ff0477ac */ /* 0x000e660008000a00 */
[----:B0-----:R-:W-:-:S04]  /*0160*/  IADD3 R4, P0, PT, R2, UR6, RZ ;  /* 0x0000000602047c10 */ /* 0x001fc8000ff1e0ff */
[----:B------:R-:W-:-:S06]  /*0170*/  IADD3.X R5, PT, PT, R8, UR7, RZ, P0, !PT ;  /* 0x0000000708057c10 */ /* 0x000fcc00087fe4ff */
[----:B-1----:R-:W2:Y:S01]  /*0180*/  LDG.E.128.CONSTANT R4, desc[UR4][R4.64] ;  /* 0x0000000404047981 */ /* 0x002ea2000c1e9d00 */
[----:B------:R-:W-:Y:S01]  /*0190*/  BSSY.RECONVERGENT B0, `(.L_x_0) ;  /* 0x0000012000007945 */ /* 0x000fe20003800200 */
[----:B--2---:R-:W-:-:S05]  /*01a0*/  FMUL R3, R4, 1.4426950216293334961 ;  /* 0x3fb8aa3b04037820 */ /* 0x004fca0000400000 */
[----:B------:R-:W-:-:S13]  /*01b0*/  FSETP.GEU.AND P0, PT, R3, -126, PT ;  /* 0xc2fc00000300780b */ /* 0x000fda0003f0e000 */
[----:B------:R-:W-:-:S04]  /*01c0*/  @!P0 FMUL R3, R3, 0.5 ;  /* 0x3f00000003038820 */ /* 0x000fc80000400000 */
[----:B------:R-:W0:Y:S02]  /*01d0*/  MUFU.EX2 R0, R3 ;  /* 0x0000000300007308 */ /* 0x000e240000000800 */
[----:B0-----:R-:W-:-:S04]  /*01e0*/  @!P0 FMUL R0, R0, R0 ;  /* 0x0000000000008220 */ /* 0x001fc80000400000 */
[----:B------:R-:W-:-:S04]  /*01f0*/  FADD R3, R0, 1 ;  /* 0x3f80000000037421 */ /* 0x000fc80000000000 */
[----:B------:R-:W0:Y:S08]  /*0200*/  MUFU.RCP R10, R3 ;  /* 0x00000003000a7308 */ /* 0x000e300000001000 */
[----:B------:R-:W1:Y:S01]  /*0210*/  FCHK P0, R0, R3 ;  /* 0x0000000300007302 */ /* 0x000e620000000000 */
[----:B0-----:R-:W-:-:S04]  /*0220*/  FFMA R9, -R3, R10, 1 ;  /* 0x3f80000003097423 */ /* 0x001fc8000000010a */
[----:B------:R-:W-:-:S04]  /*0230*/  FFMA R9, R10, R9, R10 ;  /* 0x000000090a097223 */ /* 0x000fc8000000000a */
[----:B------:R-:W-:-:S04]  /*0240*/  FFMA R4, R0, R9, RZ ;  /* 0x0000000900047223 */ /* 0x000fc800000000ff */
[----:B------:R-:W-:-:S04]  /*0250*/  FFMA R10, -R3, R4, R0 ;  /* 0x00000004030a7223 */ /* 0x000fc80000000100 */
[----:B------:R-:W-:Y:S01]  /*0260*/  FFMA R4, R9, R10, R4 ;  /* 0x0000000a09047223 */ /* 0x000fe20000000004 */
[----:B-1----:R-:W-:Y:S06]  /*0270*/  @!P0 BRA `(.L_x_1) ;  /* 0x00000000000c8947 */ /* 0x002fec0003800000 */
[----:B------:R-:W-:-:S07]  /*0280*/  MOV R10, 0x2a0 ;  /* 0x000002a0000a7802 */ /* 0x000fce0000000f00 */
[----:B------:R-:W-:Y:S05]  /*0290*/  CALL.REL.NOINC `($__internal_0_$__cuda_sm3x_div_rn_noftz_f32_slowpath) ;  /* 0x0000000400007944 */ /* 0x000fea0003c00000 */
[----:B------:R-:W-:-:S07]  /*02a0*/  IMAD.MOV.U32 R4, RZ, RZ, R0 ;  /* 0x000000ffff047224 */ /* 0x000fce00078e0000 */
.L_x_1:
[----:B------:R-:W-:Y:S05]  /*02b0*/  BSYNC.RECONVERGENT B0 ;  /* 0x0000000000007941 */ /* 0x000fea0003800200 */
.L_x_0:
[----:B------:R-:W-:Y:S01]  /*02c0*/  FMUL R3, R5, 1.4426950216293334961 ;  /* 0x3fb8aa3b05037820 */ /* 0x000fe20000400000 */
[----:B------:R-:W-:Y:S04]  /*02d0*/  BSSY.RECONVERGENT B0, `(.L_x_2) ;  /* 0x0000011000007945 */ /* 0x000fe80003800200 */
        /* <DEDUP_REMOVED lines=15> */
[----:B------:R-:W-:-:S07]  /*03d0*/  MOV R5, R0 ;  /* 0x0000000000057202 */ /* 0x000fce0000000f00 */
.L_x_3:
[----:B------:R-:W-:Y:S05]  /*03e0*/  BSYNC.RECONVERGENT B0 ;  /* 0x0000000000007941 */ /* 0x000fea0003800200 */
.L_x_2:
        /* <DEDUP_REMOVED lines=18> */
.L_x_5:
[----:B------:R-:W-:Y:S05]  /*0510*/  BSYNC.RECONVERGENT B0 ;  /* 0x0000000000007941 */ /* 0x000fea0003800200 */
.L_x_4:
        /* <DEDUP_REMOVED lines=18> */
.L_x_7:
[----:B------:R-:W-:Y:S05]  /*0640*/  BSYNC.RECONVERGENT B0 ;  /* 0x0000000000007941 */ /* 0x000fea0003800200 */
.L_x_6:
[----:B------:R-:W0:Y:S02]  /*0650*/  LDCU.64 UR6, c[0x0][0x388] ;  /* 0x00007100ff0677ac */ /* 0x000e240008000a00 */
[----:B0-----:R-:W-:-:S04]  /*0660*/  IADD3 R2, P0, PT, R2, UR6, RZ ;  /* 0x0000000602027c10 */ /* 0x001fc8000ff1e0ff */
[----:B------:R-:W-:-:S05]  /*0670*/  IADD3.X R3, PT, PT, R8, UR7, RZ, P0, !PT ;  /* 0x0000000708037c10 */ /* 0x000fca00087fe4ff */
[----:B------:R-:W-:Y:S01]  /*0680*/  STG.E.128 desc[UR4][R2.64], R4 ;  /* 0x0000000402007986 */ /* 0x000fe2000c101d04 */
[----:B------:R-:W-:Y:S05]  /*0690*/  EXIT ;  /* 0x000000000000794d */ /* 0x000fea0003800000 */
        .weak           $__internal_0_$__cuda_sm3x_div_rn_noftz_f32_slowpath
        .type           $__internal_0_$__cuda_sm3x_div_rn_noftz_f32_slowpath,@function
        .size           $__internal_0_$__cuda_sm3x_div_rn_noftz_f32_slowpath,(.L_x_20 - $__internal_0_$__cuda_sm3x_div_rn_noftz_f32_slowpath)
$__internal_0_$__cuda_sm3x_div_rn_noftz_f32_slowpath:
[----:B------:R-:W-:Y:S01]  /*06a0*/  SHF.R.U32.HI R11, RZ, 0x17, R3 ;  /* 0x00000017ff0b7819 */ /* 0x000fe20000011603 */
[----:B------:R-:W-:Y:S01]  /*06b0*/  BSSY.RECONVERGENT B1, `(.L_x_8) ;  /* 0x0000062000017945 */ /* 0x000fe20003800200 */
[----:B------:R-:W-:Y:S02]  /*06c0*/  SHF.R.U32.HI R9, RZ, 0x17, R0 ;  /* 0x00000017ff097819 */ /* 0x000fe40000011600 */
[----:B------:R-:W-:Y:S02]  /*06d0*/  LOP3.LUT R11, R11, 0xff, RZ, 0xc0, !PT ;  /* 0x000000ff0b0b7812 */ /* 0x000fe400078ec0ff */
[----:B------:R-:W-:Y:S02]  /*06e0*/  LOP3.LUT R14, R9, 0xff, RZ, 0xc0, !PT ;  /* 0x000000ff090e7812 */ /* 0x000fe400078ec0ff */
[----:B------:R-:W-:-:S03]  /*06f0*/  IADD3 R13, PT, PT, R11, -0x1, RZ ;  /* 0xffffffff0b0d7810 */ /* 0x000fc60007ffe0ff */
[----:B------:R-:W-:Y:S01]  /*0700*/  VIADD R12, R14, 0xffffffff ;  /* 0xffffffff0e0c7836 */ /* 0x000fe20000000000 */
[----:B------:R-:W-:-:S04]  /*0710*/  ISETP.GT.U32.AND P0, PT, R13, 0xfd, PT ;  /* 0x000000fd0d00780c */ /* 0x000fc80003f04070 */
[----:B------:R-:W-:-:S13]  /*0720*/  ISETP.GT.U32.OR P0, PT, R12, 0xfd, P0 ;  /* 0x000000fd0c00780c */ /* 0x000fda0000704470 */
[----:B------:R-:W-:Y:S01]  /*0730*/  @!P0 IMAD.MOV.U32 R9, RZ, RZ, RZ ;  /* 0x000000ffff098224 */ /* 0x000fe200078e00ff */
[----:B------:R-:W-:Y:S06]  /*0740*/  @!P0 BRA `(.L_x_9) ;  /* 0x00000000005c8947 */ /* 0x000fec0003800000 */
[----:B------:R-:W-:Y:S02]  /*0750*/  FSETP.GTU.FTZ.AND P0, PT, |R0|, +INF , PT ;  /* 0x7f8000000000780b */ /* 0x000fe40003f1c200 */
[----:B------:R-:W-:-:S04]  /*0760*/  FSETP.GTU.FTZ.AND P1, PT, |R3|, +INF , PT ;  /* 0x7f8000000300780b */ /* 0x000fc80003f3c200 */
[----:B------:R-:W-:-:S13]  /*0770*/  PLOP3.LUT P0, PT, P0, P1, PT, 0xf8, 0x8f ;  /* 0x00000000008f781c */ /* 0x000fda0000703f70 */
[----:B------:R-:W-:Y:S05]  /*0780*/  @P0 BRA `(.L_x_10) ;  /* 0x00000004004c0947 */ /* 0x000fea0003800000 */
[----:B------:R-:W-:-:S13]  /*0790*/  LOP3.LUT P0, RZ, R3, 0x7fffffff, R0, 0xc8, !PT ;  /* 0x7fffffff03ff7812 */ /* 0x000fda000780c800 */
[----:B------:R-:W-:Y:S05]  /*07a0*/  @!P0 BRA `(.L_x_11) ;  /* 0x00000004003c8947 */ /* 0x000fea0003800000 */
[C---:B------:R-:W-:Y:S02]  /*07b0*/  FSETP.NEU.FTZ.AND P2, PT, |R0|.reuse, +INF , PT ;  /* 0x7f8000000000780b */ /* 0x040fe40003f5d200 */
[----:B------:R-:W-:Y:S02]  /*07c0*/  FSETP.NEU.FTZ.AND P1, PT, |R3|, +INF , PT ;  /* 0x7f8000000300780b */ /* 0x000fe40003f3d200 */
[----:B------:R-:W-:-:S11]  /*07d0*/  FSETP.NEU.FTZ.AND P0, PT, |R0|, +INF , PT ;  /* 0x7f8000000000780b */ /* 0x000fd60003f1d200 */
[----:B------:R-:W-:Y:S05]  /*07e0*/  @!P1 BRA !P2, `(.L_x_11) ;  /* 0x00000004002c9947 */ /* 0x000fea0005000000 */
[----:B------:R-:W-:-:S04]  /*07f0*/  LOP3.LUT P2, RZ, R0, 0x7fffffff, RZ, 0xc0, !PT ;  /* 0x7fffffff00ff7812 */ /* 0x000fc8000784c0ff */
[----:B------:R-:W-:-:S13]  /*0800*/  PLOP3.LUT P1, PT, P1, P2, PT, 0x2f, 0xf2 ;  /* 0x0000000000f2781c */ /* 0x000fda0000f24577 */
[----:B------:R-:W-:Y:S05]  /*0810*/  @P1 BRA `(.L_x_12) ;  /* 0x0000000400181947 */ /* 0x000fea0003800000 */
[----:B------:R-:W-:-:S04]  /*0820*/  LOP3.LUT P1, RZ, R3, 0x7fffffff, RZ, 0xc0, !PT ;  /* 0x7fffffff03ff7812 */ /* 0x000fc8000782c0ff */
[----:B------:R-:W-:-:S13]  /*0830*/  PLOP3.LUT P0, PT, P0, P1, PT, 0x2f, 0xf2 ;  /* 0x0000000000f2781c */ /* 0x000fda0000702577 */
[----:B------:R-:W-:Y:S05]  /*0840*/  @P0 BRA `(.L_x_13) ;  /* 0x0000000400000947 */ /* 0x000fea0003800000 */
[----:B------:R-:W-:Y:S02]  /*0850*/  ISETP.GE.AND P0, PT, R12, RZ, PT ;  /* 0x000000ff0c00720c */ /* 0x000fe40003f06270 */
[----:B------:R-:W-:-:S11]  /*0860*/  ISETP.GE.AND P1, PT, R13, RZ, PT ;  /* 0x000000ff0d00720c */ /* 0x000fd60003f26270 */
[----:B------:R-:W-:Y:S01]  /*0870*/  @P0 MOV R9, RZ ;  /* 0x000000ff00090202 */ /* 0x000fe20000000f00 */
[----:B------:R-:W-:Y:S02]  /*0880*/  @!P0 IMAD.MOV.U32 R9, RZ, RZ, -0x40 ;  /* 0xffffffc0ff098424 */ /* 0x000fe400078e00ff */
[----:B------:R-:W-:Y:S01]  /*0890*/  @!P0 FFMA R0, R0, 1.84467440737095516160e+19, RZ ;  /* 0x5f80000000008823 */ /* 0x000fe200000000ff */
[----:B------:R-:W-:Y:S01]  /*08a0*/  @!P1 FFMA R3, R3, 1.84467440737095516160e+19, RZ ;  /* 0x5f80000003039823 */ /* 0x000fe200000000ff */
[----:B------:R-:W-:-:S07]  /*08b0*/  @!P1 VIADD R9, R9, 0x40 ;  /* 0x0000004009099836 */ /* 0x000fce0000000000 */
.L_x_9:
[----:B------:R-:W-:Y:S01]  /*08c0*/  LEA R12, R11, 0xc0800000, 0x17 ;  /* 0xc08000000b0c7811 */ /* 0x000fe200078eb8ff */
[----:B------:R-:W-:Y:S03]  /*08d0*/  BSSY.RECONVERGENT B2, `(.L_x_14) ;  /* 0x0000036000027945 */ /* 0x000fe60003800200 */
[----:B------:R-:W-:Y:S01]  /*08e0*/  IADD3 R12, PT, PT, -R12, R3, RZ ;  /* 0x000000030c0c7210 */ /* 0x000fe20007ffe1ff */
[----:B------:R-:W-:-:S03]  /*08f0*/  VIADD R3, R14, 0xffffff81 ;  /* 0xffffff810e037836 */ /* 0x000fc60000000000 */
[----:B------:R0:W1:Y:S01]  /*0900*/  MUFU.RCP R13, R12 ;  /* 0x0000000c000d7308 */ /* 0x0000620000001000 */
[----:B------:R-:W-:Y:S01]  /*0910*/  FADD.FTZ R15, -R12, -RZ ;  /* 0x800000ff0c0f7221 */ /* 0x000fe20000010100 */
[C---:B------:R-:W-:Y:S01]  /*0920*/  IMAD R0, R3.reuse, -0x800000, R0 ;  /* 0xff80000003007824 */ /* 0x040fe200078e0200 */
[----:B0-----:R-:W-:-:S05]  /*0930*/  IADD3 R12, PT, PT, R3, 0x7f, -R11 ;  /* 0x0000007f030c7810 */ /* 0x001fca0007ffe80b */
[----:B------:R-:W-:Y:S02]  /*0940*/  IMAD.IADD R12, R12, 0x1, R9 ;  /* 0x000000010c0c7824 */ /* 0x000fe400078e0209 */
[----:B-1----:R-:W-:-:S04]  /*0950*/  FFMA R14, R13, R15, 1 ;  /* 0x3f8000000d0e7423 */ /* 0x002fc8000000000f */
[----:B------:R-:W-:-:S04]  /*0960*/  FFMA R16, R13, R14, R13 ;  /* 0x0000000e0d107223 */ /* 0x000fc8000000000d */
[----:B------:R-:W-:-:S04]  /*0970*/  FFMA R13, R0, R16, RZ ;  /* 0x00000010000d7223 */ /* 0x000fc800000000ff */
[----:B------:R-:W-:-:S04]  /*0980*/  FFMA R14, R15, R13, R0 ;  /* 0x0000000d0f0e7223 */ /* 0x000fc80000000000 */
[----:B------:R-:W-:-:S04]  /*0990*/  FFMA R13, R16, R14, R13 ;  /* 0x0000000e100d7223 */ /* 0x000fc8000000000d */
[----:B------:R-:W-:-:S04]  /*09a0*/  FFMA R14, R15, R13, R0 ;  /* 0x0000000d0f0e7223 */ /* 0x000fc80000000000 */
[----:B------:R-:W-:-:S05]  /*09b0*/  FFMA R0, R16, R14, R13 ;  /* 0x0000000e10007223 */ /* 0x000fca000000000d */
[----:B------:R-:W-:-:S04]  /*09c0*/  SHF.R.U32.HI R3, RZ, 0x17, R0 ;  /* 0x00000017ff037819 */ /* 0x000fc80000011600 */
[----:B------:R-:W-:-:S04]  /*09d0*/  LOP3.LUT R3, R3, 0xff, RZ, 0xc0, !PT ;  /* 0x000000ff03037812 */ /* 0x000fc800078ec0ff */
[----:B------:R-:W-:-:S05]  /*09e0*/  IADD3 R11, PT, PT, R3, R12, RZ ;  /* 0x0000000c030b7210 */ /* 0x000fca0007ffe0ff */
[----:B------:R-:W-:-:S05]  /*09f0*/  VIADD R3, R11, 0xffffffff ;  /* 0xffffffff0b037836 */ /* 0x000fca0000000000 */
[----:B------:R-:W-:-:S13]  /*0a00*/  ISETP.GE.U32.AND P0, PT, R3, 0xfe, PT ;  /* 0x000000fe0300780c */ /* 0x000fda0003f06070 */
[----:B------:R-:W-:Y:S05]  /*0a10*/  @!P0 BRA `(.L_x_15) ;  /* 0x0000000000808947 */ /* 0x000fea0003800000 */
[----:B------:R-:W-:-:S13]  /*0a20*/  ISETP.GT.AND P0, PT, R11, 0xfe, PT ;  /* 0x000000fe0b00780c */ /* 0x000fda0003f04270 */
[----:B------:R-:W-:Y:S05]  /*0a30*/  @P0 BRA `(.L_x_16) ;  /* 0x00000000006c0947 */ /* 0x000fea0003800000 */
[----:B------:R-:W-:-:S13]  /*0a40*/  ISETP.GE.AND P0, PT, R11, 0x1, PT ;  /* 0x000000010b00780c */ /* 0x000fda0003f06270 */
[----:B------:R-:W-:Y:S05]  /*0a50*/  @P0 BRA `(.L_x_17) ;  /* 0x0000000000740947 */ /* 0x000fea0003800000 */
[----:B------:R-:W-:Y:S02]  /*0a60*/  ISETP.GE.AND P0, PT, R11, -0x18, PT ;  /* 0xffffffe80b00780c */ /* 0x000fe40003f06270 */
[----:B------:R-:W-:-:S11]  /*0a70*/  LOP3.LUT R0, R0, 0x80000000, RZ, 0xc0, !PT ;  /* 0x8000000000007812 */ /* 0x000fd600078ec0ff */
[----:B------:R-:W-:Y:S05]  /*0a80*/  @!P0 BRA `(.L_x_17) ;  /* 0x0000000000688947 */ /* 0x000fea0003800000 */
[CCC-:B------:R-:W-:Y:S01]  /*0a90*/  FFMA.RZ R3, R16.reuse, R14.reuse, R13.reuse ;  /* 0x0000000e10037223 */ /* 0x1c0fe2000000c00d */
[CCC-:B------:R-:W-:Y:S01]  /*0aa0*/  FFMA.RM R12, R16.reuse, R14.reuse, R13.reuse ;  /* 0x0000000e100c7223 */ /* 0x1c0fe2000000400d */
[C---:B------:R-:W-:Y:S02]  /*0ab0*/  ISETP.NE.AND P2, PT, R11.reuse, RZ, PT ;  /* 0x000000ff0b00720c */ /* 0x040fe40003f45270 */
[----:B------:R-:W-:Y:S02]  /*0ac0*/  ISETP.NE.AND P1, PT, R11, RZ, PT ;  /* 0x000000ff0b00720c */ /* 0x000fe40003f25270 */
[----:B------:R-:W-:Y:S01]  /*0ad0*/  LOP3.LUT R9, R3, 0x7fffff, RZ, 0xc0, !PT ;  /* 0x007fffff03097812 */ /* 0x000fe200078ec0ff */
[----:B------:R-:W-:Y:S01]  /*0ae0*/  FFMA.RP R3, R16, R14, R13 ;  /* 0x0000000e10037223 */ /* 0x000fe2000000800d */
[C---:B------:R-:W-:Y:S01]  /*0af0*/  VIADD R14, R11.reuse, 0x20 ;  /* 0x000000200b0e7836 */ /* 0x040fe20000000000 */
[----:B------:R-:W-:Y:S02]  /*0b00*/  IADD3 R11, PT, PT, -R11, RZ, RZ ;  /* 0x000000ff0b0b7210 */ /* 0x000fe40007ffe1ff */
[----:B------:R-:W-:-:S02]  /*0b10*/  LOP3.LUT R9, R9, 0x800000, RZ, 0xfc, !PT ;  /* 0x0080000009097812 */ /* 0x000fc400078efcff */
[----:B------:R-:W-:Y:S02]  /*0b20*/  FSETP.NEU.FTZ.AND P0, PT, R3, R12, PT ;  /* 0x0000000c0300720b */ /* 0x000fe40003f1d000 */
[----:B------:R-:W-:Y:S02]  /*0b30*/  SHF.L.U32 R14, R9, R14, RZ ;  /* 0x0000000e090e7219 */ /* 0x000fe400000006ff */
[----:B------:R-:W-:Y:S02]  /*0b40*/  SEL R12, R11, RZ, P2 ;  /* 0x000000ff0b0c7207 */ /* 0x000fe40001000000 */
[----:B------:R-:W-:Y:S02]  /*0b50*/  ISETP.NE.AND P1, PT, R14, RZ, P1 ;  /* 0x000000ff0e00720c */ /* 0x000fe40000f25270 */
[----:B------:R-:W-:Y:S02]  /*0b60*/  SHF.R.U32.HI R12, RZ, R12, R9 ;  /* 0x0000000cff0c7219 */ /* 0x000fe40000011609 */
[----:B------:R-:W-:-:S02]  /*0b70*/  PLOP3.LUT P0, PT, P0, P1, PT, 0xf8, 0x8f ;  /* 0x00000000008f781c */ /* 0x000fc40000703f70 */
[----:B------:R-:W-:Y:S02]  /*0b80*/  SHF.R.U32.HI R14, RZ, 0x1, R12 ;  /* 0x00000001ff0e7819 */ /* 0x000fe4000001160c */
[----:B------:R-:W-:-:S04]  /*0b90*/  SEL R3, RZ, 0x1, !P0 ;  /* 0x00000001ff037807 */ /* 0x000fc80004000000 */
[----:B------:R-:W-:-:S04]  /*0ba0*/  LOP3.LUT R3, R3, 0x1, R14, 0xf8, !PT ;  /* 0x0000000103037812 */ /* 0x000fc800078ef80e */
[----:B------:R-:W-:-:S05]  /*0bb0*/  LOP3.LUT R3, R3, R12, RZ, 0xc0, !PT ;  /* 0x0000000c03037212 */ /* 0x000fca00078ec0ff */
[----:B------:R-:W-:-:S05]  /*0bc0*/  IMAD.IADD R3, R14, 0x1, R3 ;  /* 0x000000010e037824 */ /* 0x000fca00078e0203 */
[----:B------:R-:W-:Y:S01]  /*0bd0*/  LOP3.LUT R0, R3, R0, RZ, 0xfc, !PT ;  /* 0x0000000003007212 */ /* 0x000fe200078efcff */
[----:B------:R-:W-:Y:S06]  /*0be0*/  BRA `(.L_x_17) ;  /* 0x0000000000107947 */ /* 0x000fec0003800000 */
.L_x_16:
[----:B------:R-:W-:-:S04]  /*0bf0*/  LOP3.LUT R0, R0, 0x80000000, RZ, 0xc0, !PT ;  /* 0x8000000000007812 */ /* 0x000fc800078ec0ff */
[----:B------:R-:W-:Y:S01]  /*0c00*/  LOP3.LUT R0, R0, 0x7f800000, RZ, 0xfc, !PT ;  /* 0x7f80000000007812 */ /* 0x000fe200078efcff */
[----:B------:R-:W-:Y:S06]  /*0c10*/  BRA `(.L_x_17) ;  /* 0x0000000000047947 */ /* 0x000fec0003800000 */
.L_x_15:
[----:B------:R-:W-:-:S07]  /*0c20*/  IMAD R0, R12, 0x800000, R0 ;  /* 0x008000000c007824 */ /* 0x000fce00078e0200 */
.L_x_17:
[----:B------:R-:W-:Y:S05]  /*0c30*/  BSYNC.RECONVERGENT B2 ;  /* 0x0000000000027941 */ /* 0x000fea0003800200 */
.L_x_14:
[----:B------:R-:W-:Y:S05]  /*0c40*/  BRA `(.L_x_18) ;  /* 0x0000000000207947 */ /* 0x000fea0003800000 */
.L_x_13:
[----:B------:R-:W-:-:S04]  /*0c50*/  LOP3.LUT R0, R3, 0x80000000, R0, 0x48, !PT ;  /* 0x8000000003007812 */ /* 0x000fc800078e4800 */
[----:B------:R-:W-:Y:S01]  /*0c60*/  LOP3.LUT R0, R0, 0x7f800000, RZ, 0xfc, !PT ;  /* 0x7f80000000007812 */ /* 0x000fe200078efcff */
[----:B------:R-:W-:Y:S06]  /*0c70*/  BRA `(.L_x_18) ;  /* 0x0000000000147947 */ /* 0x000fec0003800000 */
.L_x_12:
[----:B------:R-:W-:Y:S01]  /*0c80*/  LOP3.LUT R0, R3, 0x80000000, R0, 0x48, !PT ;  /* 0x8000000003007812 */ /* 0x000fe200078e4800 */
[----:B------:R-:W-:Y:S06]  /*0c90*/  BRA `(.L_x_18) ;  /* 0x00000000000c7947 */ /* 0x000fec0003800000 */
.L_x_11:
[----:B------:R-:W0:Y:S01]  /*0ca0*/  MUFU.RSQ R0, -QNAN ;  /* 0xffc0000000007908 */ /* 0x000e220000001400 */
[----:B------:R-:W-:Y:S05]  /*0cb0*/  BRA `(.L_x_18) ;  /* 0x0000000000047947 */ /* 0x000fea0003800000 */
.L_x_10:
[----:B------:R-:W-:-:S07]  /*0cc0*/  FADD.FTZ R0, R0, R3 ;  /* 0x0000000300007221 */ /* 0x000fce0000010000 */
.L_x_18:
[----:B------:R-:W-:Y:S05]  /*0cd0*/  BSYNC.RECONVERGENT B1 ;  /* 0x0000000000017941 */ /* 0x000fea0003800200 */
.L_x_8:
[----:B------:R-:W-:-:S04]  /*0ce0*/  HFMA2 R11, -RZ, RZ, 0, 0 ;  /* 0x00000000ff0b7431 */ /* 0x000fc800000001ff */
[----:B0-----:R-:W-:Y:S05]  /*0cf0*/  RET.REL.NODEC R10 `(_Z15solution_kernelPK6float4PS_mm) ;  /* 0xfffffff00ac07950 */ /* 0x001fea0003c3ffff */
.L_x_19:
[----:B------:R-:W-:-:S00]  /*0d00*/  BRA `(.L_x_19) ;  /* 0xfffffffc00fc7947 */ /* 0x000fc0000383ffff */
[----:B------:R-:W-:-:S00]  /*0d10*/  NOP ;  /* 0x0000000000007918 */ /* 0x000fc00000000000 */
        /* <DEDUP_REMOVED lines=14> */
.L_x_20:


//--------------------- .nv.shared.reserved.0     --------------------------
	.section	.nv.shared.reserved.0,"aw",@nobits
	.weak		__nv_reservedSMEM_offset_0_alias
	.size		__nv_reservedSMEM_offset_0_alias, 0, 64
	.other		__nv_reservedSMEM_offset_0_alias,@"STO_CUDA_RESERVED_SHARED STV_DEFAULT"
__nv_reservedSMEM_offset_0_alias:
	.zero		0
	.zero		64


//--------------------- .nv.constant0._Z15solution_kernelPK6float4PS_mm --------------------------
	.section	.nv.constant0._Z15solution_kernelPK6float4PS_mm,"a",@progbits
	.sectionflags	@""
	.align	4
.nv.constant0._Z15solution_kernelPK6float4PS_mm:
	.zero		928


//--------------------- SYMBOLS --------------------------

	.type		.nv.reservedSmem.offset0,@object
	.size		.nv.reservedSmem.offset0,0x4
